	.headerflags	@"EF_CUDA_TEXMODE_UNIFIED EF_CUDA_64BIT_ADDRESS EF_CUDA_ACCELERATORS EF_CUDA_SM90 EF_CUDA_VIRTUAL_SM(EF_CUDA_SM90)"
	.elftype	@"ET_EXEC"


//--------------------- .nv.info                  --------------------------
	.section	.nv.info,"",@"SHT_CUDA_INFO"
	.align	4


	//----- nvinfo : EIATTR_REGCOUNT
	.align		4
        /*0000*/ 	.byte	0x04, 0x2f
        /*0002*/ 	.short	(.L_2 - .L_1)
	.align		4
.L_1:
        /*0004*/ 	.word	index@(triton_)
        /*0008*/ 	.word	0x00000030


	//----- nvinfo : EIATTR_MIN_STACK_SIZE
	.align		4
.L_2:
        /*000c*/ 	.byte	0x04, 0x12
        /*000e*/ 	.short	(.L_4 - .L_3)
	.align		4
.L_3:
        /*0010*/ 	.word	index@(triton_)
        /*0014*/ 	.word	0x00000000


	//----- nvinfo : EIATTR_FRAME_SIZE
	.align		4
.L_4:
        /*0018*/ 	.byte	0x04, 0x11
        /*001a*/ 	.short	(.L_6 - .L_5)
	.align		4
.L_5:
        /*001c*/ 	.word	index@(triton_)
        /*0020*/ 	.word	0x00000000


	//----- nvinfo : EIATTR_MIN_STACK_SIZE
	.align		4
.L_6:
        /*0024*/ 	.byte	0x04, 0x12
        /*0026*/ 	.short	(.L_8 - .L_7)
	.align		4
.L_7:
        /*0028*/ 	.word	index@(triton_)
        /*002c*/ 	.word	0x00000000
.L_8:


//--------------------- .nv.info.triton_          --------------------------
	.section	.nv.info.triton_,"",@"SHT_CUDA_INFO"
	.sectionflags	@""
	.align	4


	//----- nvinfo : EIATTR_CUDA_API_VERSION
	.align		4
        /*0000*/ 	.byte	0x04, 0x37
        /*0002*/ 	.short	(.L_10 - .L_9)
.L_9:
        /*0004*/ 	.word	0x0000007c


	//----- nvinfo : EIATTR_KPARAM_INFO
	.align		4
.L_10:
        /*0008*/ 	.byte	0x04, 0x17
        /*000a*/ 	.short	(.L_12 - .L_11)
.L_11:
        /*000c*/ 	.word	0x00000000
        /*0010*/ 	.short	0x0009
        /*0012*/ 	.short	0x0044
        /*0014*/ 	.byte	0x00, 0xf0, 0x11, 0x00


	//----- nvinfo : EIATTR_KPARAM_INFO
	.align		4
.L_12:
        /*0018*/ 	.byte	0x04, 0x17
        /*001a*/ 	.short	(.L_14 - .L_13)
.L_13:
        /*001c*/ 	.word	0x00000000
        /*0020*/ 	.short	0x0008
        /*0022*/ 	.short	0x0040
        /*0024*/ 	.byte	0x00, 0xf0, 0x11, 0x00


	//----- nvinfo : EIATTR_KPARAM_INFO
	.align		4
.L_14:
        /*0028*/ 	.byte	0x04, 0x17
        /*002a*/ 	.short	(.L_16 - .L_15)
.L_15:
        /*002c*/ 	.word	0x00000000
        /*0030*/ 	.short	0x0007
        /*0032*/ 	.short	0x0038
        /*0034*/ 	.byte	0x00, 0xf0, 0x21, 0x00


	//----- nvinfo : EIATTR_KPARAM_INFO
	.align		4
.L_16:
        /*0038*/ 	.byte	0x04, 0x17
        /*003a*/ 	.short	(.L_18 - .L_17)
.L_17:
        /*003c*/ 	.word	0x00000000
        /*0040*/ 	.short	0x0006
        /*0042*/ 	.short	0x0030
        /*0044*/ 	.byte	0x00, 0xf0, 0x21, 0x00


	//----- nvinfo : EIATTR_KPARAM_INFO
	.align		4
.L_18:
        /*0048*/ 	.byte	0x04, 0x17
        /*004a*/ 	.short	(.L_20 - .L_19)
.L_19:
        /*004c*/ 	.word	0x00000000
        /*0050*/ 	.short	0x0005
        /*0052*/ 	.short	0x0028
        /*0054*/ 	.byte	0x00, 0xf0, 0x21, 0x00


	//----- nvinfo : EIATTR_KPARAM_INFO
	.align		4
.L_20:
        /*0058*/ 	.byte	0x04, 0x17
        /*005a*/ 	.short	(.L_22 - .L_21)
.L_21:
        /*005c*/ 	.word	0x00000000
        /*0060*/ 	.short	0x0004
        /*0062*/ 	.short	0x0020
        /*0064*/ 	.byte	0x00, 0xf0, 0x21, 0x00


	//----- nvinfo : EIATTR_KPARAM_INFO
	.align		4
.L_22:
        /*0068*/ 	.byte	0x04, 0x17
        /*006a*/ 	.short	(.L_24 - .L_23)
.L_23:
        /*006c*/ 	.word	0x00000000
        /*0070*/ 	.short	0x0003
        /*0072*/ 	.short	0x0018
        /*0074*/ 	.byte	0x00, 0xf0, 0x21, 0x00


	//----- nvinfo : EIATTR_KPARAM_INFO
	.align		4
.L_24:
        /*0078*/ 	.byte	0x04, 0x17
        /*007a*/ 	.short	(.L_26 - .L_25)
.L_25:
        /*007c*/ 	.word	0x00000000
        /*0080*/ 	.short	0x0002
        /*0082*/ 	.short	0x0010
        /*0084*/ 	.byte	0x00, 0xf0, 0x21, 0x00


	//----- nvinfo : EIATTR_KPARAM_INFO
	.align		4
.L_26:
        /*0088*/ 	.byte	0x04, 0x17
        /*008a*/ 	.short	(.L_28 - .L_27)
.L_27:
        /*008c*/ 	.word	0x00000000
        /*0090*/ 	.short	0x0001
        /*0092*/ 	.short	0x0008
        /*0094*/ 	.byte	0x00, 0xf0, 0x21, 0x00


	//----- nvinfo : EIATTR_KPARAM_INFO
	.align		4
.L_28:
        /*0098*/ 	.byte	0x04, 0x17
        /*009a*/ 	.short	(.L_30 - .L_29)
.L_29:
        /*009c*/ 	.word	0x00000000
        /*00a0*/ 	.short	0x0000
        /*00a2*/ 	.short	0x0000
        /*00a4*/ 	.byte	0x00, 0xf0, 0x21, 0x00


	//----- nvinfo : EIATTR_SPARSE_MMA_MASK
	.align		4
.L_30:
        /*00a8*/ 	.byte	0x03, 0x50
        /*00aa*/ 	.short	0x0000


	//----- nvinfo : EIATTR_MAXREG_COUNT
	.align		4
        /*00ac*/ 	.byte	0x03, 0x1b
        /*00ae*/ 	.short	0x00ff


	//----- nvinfo : EIATTR_COOP_GROUP_MASK_REGIDS
	.align		4
        /*00b0*/ 	.byte	0x04, 0x29
        /*00b2*/ 	.short	(.L_32 - .L_31)


	//   ....[0]....
.L_31:
        /*00b4*/ 	.word	0xffffffff


	//   ....[1]....
        /*00b8*/ 	.word	0xffffffff


	//----- nvinfo : EIATTR_COOP_GROUP_INSTR_OFFSETS
	.align		4
.L_32:
        /*00bc*/ 	.byte	0x04, 0x28
        /*00be*/ 	.short	(.L_34 - .L_33)


	//   ....[0]....
.L_33:
        /*00c0*/ 	.word	0x00000f50


	//   ....[1]....
        /*00c4*/ 	.word	0x00000f90


	//----- nvinfo : EIATTR_EXIT_INSTR_OFFSETS
	.align		4
.L_34:
        /*00c8*/ 	.byte	0x04, 0x1c
        /*00ca*/ 	.short	(.L_36 - .L_35)


	//   ....[0]....
.L_35:
        /*00cc*/ 	.word	0x00001590


	//----- nvinfo : EIATTR_MAX_THREADS
	.align		4
.L_36:
        /*00d0*/ 	.byte	0x04, 0x05
        /*00d2*/ 	.short	(.L_38 - .L_37)
.L_37:
        /*00d4*/ 	.word	0x00000080
        /*00d8*/ 	.word	0x00000001
        /*00dc*/ 	.word	0x00000001


	//----- nvinfo : EIATTR_CBANK_PARAM_SIZE
	.align		4
.L_38:
        /*00e0*/ 	.byte	0x03, 0x19
        /*00e2*/ 	.short	0x0048


	//----- nvinfo : EIATTR_PARAM_CBANK
	.align		4
        /*00e4*/ 	.byte	0x04, 0x0a
        /*00e6*/ 	.short	(.L_40 - .L_39)
	.align		4
.L_39:
        /*00e8*/ 	.word	index@(.nv.constant0.triton_)
        /*00ec*/ 	.short	0x0210
        /*00ee*/ 	.short	0x0048


	//----- nvinfo : EIATTR_SW_WAR
	.align		4
.L_40:
        /*00f0*/ 	.byte	0x04, 0x36
        /*00f2*/ 	.short	(.L_42 - .L_41)
.L_41:
        /*00f4*/ 	.word	0x00000008
.L_42:


//--------------------- .nv.callgraph             --------------------------
	.section	.nv.callgraph,"",@"SHT_CUDA_CALLGRAPH"
	.align	4
	.sectionentsize	8
	.align		4
        /*0000*/ 	.word	0x00000000
	.align		4
        /*0004*/ 	.word	0xffffffff
	.align		4
        /*0008*/ 	.word	0x00000000
	.align		4
        /*000c*/ 	.word	0xfffffffe
	.align		4
        /*0010*/ 	.word	0x00000000
	.align		4
        /*0014*/ 	.word	0xfffffffd
	.align		4
        /*0018*/ 	.word	0x00000000
	.align		4
        /*001c*/ 	.word	0xfffffffc


//--------------------- .nv.constant4             --------------------------
	.section	.nv.constant4,"a",@progbits
	.align	8
	.align		8
.nv.constant4:
        /*0000*/ 	.dword	_$_str


//--------------------- .text.triton_             --------------------------
	.section	.text.triton_,"ax",@progbits
	.align	128
        .global         triton_
        .type           triton_,@function
        .size           triton_,(.L_x_4 - triton_)
        .other          triton_,@"STO_CUDA_ENTRY STV_DEFAULT"
triton_:
.text.triton_:
[----:B------:R-:W0:Y:S02]  /*0000*/  LDC R1, c[0x0][0x28] ;  /* 0x00000a00ff017b82 */ /* 0x000e240000000800 */
[----:B------:R-:W1:Y:S01]  /*0010*/  S2R R4, SR_TID.X ;  /* 0x0000000000047919 */ /* 0x000e620000002100 */
[----:B------:R-:W-:Y:S01]  /*0020*/  ULDC.64 UR6, c[0x0][0x228] ;  /* 0x00008a0000067ab9 */ /* 0x000fe20000000a00 */
[----:B------:R-:W-:Y:S01]  /*0030*/  ULDC.64 UR8, c[0x0][0x220] ;  /* 0x0000880000087ab9 */ /* 0x000fe20000000a00 */
[----:B------:R-:W-:Y:S01]  /*0040*/  ULDC.64 UR4, c[0x0][0x230] ;  /* 0x00008c0000047ab9 */ /* 0x000fe20000000a00 */
[----:B------:R-:W2:Y:S01]  /*0050*/  S2R R5, SR_CTAID.X ;  /* 0x0000000000057919 */ /* 0x000ea20000002500 */
[----:B------:R-:W-:Y:S01]  /*0060*/  HFMA2.MMA R22, -RZ, RZ, 0, 0 ;  /* 0x00000000ff167435 */ /* 0x000fe200000001ff */
[----:B------:R-:W-:Y:S01]  /*0070*/  IMAD.MOV.U32 R34, RZ, RZ, RZ ;  /* 0x000000ffff227224 */ /* 0x000fe200078e00ff */
[----:B------:R-:W-:Y:S02]  /*0080*/  CS2R R32, SRZ ;  /* 0x0000000000207805 */ /* 0x000fe4000001ff00 */
[----:B------:R-:W-:Y:S02]  /*0090*/  CS2R R30, SRZ ;  /* 0x00000000001e7805 */ /* 0x000fe4000001ff00 */
[----:B------:R-:W-:-:S02]  /*00a0*/  CS2R R28, SRZ ;  /* 0x00000000001c7805 */ /* 0x000fc4000001ff00 */
[----:B------:R-:W-:Y:S02]  /*00b0*/  CS2R R26, SRZ ;  /* 0x00000000001a7805 */ /* 0x000fe4000001ff00 */
[----:B------:R-:W-:Y:S02]  /*00c0*/  CS2R R24, SRZ ;  /* 0x0000000000187805 */ /* 0x000fe4000001ff00 */
[C---:B-1----:R-:W-:Y:S02]  /*00d0*/  LOP3.LUT R2, R4.reuse, 0x1, RZ, 0xc0, !PT ;  /* 0x0000000104027812 */ /* 0x042fe400078ec0ff */
[----:B------:R-:W-:Y:S02]  /*00e0*/  SHF.R.U32.HI R0, RZ, 0x1, R4 ;  /* 0x00000001ff007819 */ /* 0x000fe40000011604 */
[----:B------:R-:W-:Y:S01]  /*00f0*/  SHF.L.U32 R4, R4, 0x2, RZ ;  /* 0x0000000204047819 */ /* 0x000fe200000006ff */
[----:B------:R-:W-:Y:S01]  /*0100*/  IMAD.WIDE.U32 R2, R2, 0x8, RZ ;  /* 0x0000000802027825 */ /* 0x000fe200078e00ff */
[----:B------:R-:W-:-:S02]  /*0110*/  SGXT.U32 R0, R0, 0x6 ;  /* 0x000000060000781a */ /* 0x000fc40000000000 */
[----:B------:R-:W-:Y:S02]  /*0120*/  LOP3.LUT R4, R4, 0x4, RZ, 0xc0, !PT ;  /* 0x0000000404047812 */ /* 0x000fe400078ec0ff */
[----:B------:R-:W-:Y:S02]  /*0130*/  LOP3.LUT R20, R2, 0x7800, RZ, 0xfc, !PT ;  /* 0x0000780002147812 */ /* 0x000fe400078efcff */
[----:B--2---:R-:W-:Y:S02]  /*0140*/  LEA R5, R5, R0, 0x6 ;  /* 0x0000000005057211 */ /* 0x004fe400078e30ff */
[----:B------:R-:W-:Y:S02]  /*0150*/  IADD3 R21, P1, R20, UR6, RZ ;  /* 0x0000000614157c10 */ /* 0x000fe4000ff3e0ff */
[----:B------:R-:W-:Y:S01]  /*0160*/  IADD3 R20, P2, R20, UR8, RZ ;  /* 0x0000000814147c10 */ /* 0x000fe2000ff5e0ff */
[----:B------:R-:W-:Y:S01]  /*0170*/  IMAD R19, R5, 0xc00, R4 ;  /* 0x00000c0005137824 */ /* 0x000fe200078e0204 */
[----:B------:R-:W-:-:S02]  /*0180*/  IADD3 R23, P0, R2, UR4, RZ ;  /* 0x0000000402177c10 */ /* 0x000fc4000ff1e0ff */
[----:B------:R-:W-:Y:S02]  /*0190*/  IADD3.X R16, R3, UR7, RZ, P1, !PT ;  /* 0x0000000703107c10 */ /* 0x000fe40008ffe4ff */
[----:B------:R-:W-:Y:S02]  /*01a0*/  IADD3.X R17, R3, UR9, RZ, P2, !PT ;  /* 0x0000000903117c10 */ /* 0x000fe400097fe4ff */
[----:B------:R-:W-:Y:S02]  /*01b0*/  MOV R0, RZ ;  /* 0x000000ff00007202 */ /* 0x000fe40000000f00 */
[----:B------:R-:W-:Y:S01]  /*01c0*/  IADD3.X R18, R3, UR5, RZ, P0, !PT ;  /* 0x0000000503127c10 */ /* 0x000fe200087fe4ff */
[----:B------:R-:W-:-:S06]  /*01d0*/  ULDC.64 UR4, c[0x0][0x208] ;  /* 0x0000820000047ab9 */ /* 0x000fcc0000000a00 */
.L_x_1:
[----:B------:R-:W1:Y:S01]  /*01e0*/  LDC.64 R2, c[0x0][0x210] ;  /* 0x00008400ff027b82 */ /* 0x000e620000000a00 */
[----:B------:R-:W-:Y:S01]  /*01f0*/  IMAD.MOV.U32 R4, RZ, RZ, R20 ;  /* 0x000000ffff047224 */ /* 0x000fe200078e0014 */
[----:B------:R-:W-:Y:S01]  /*0200*/  MOV R5, R17 ;  /* 0x0000001100057202 */ /* 0x000fe20000000f00 */
[----:B------:R-:W-:Y:S01]  /*0210*/  IMAD.MOV.U32 R9, RZ, RZ, R16 ;  /* 0x000000ffff097224 */ /* 0x000fe200078e0010 */
[----:B------:R-:W-:-:S04]  /*0220*/  MOV R8, R21 ;  /* 0x0000001500087202 */ /* 0x000fc80000000f00 */
[----:B------:R-:W2:Y:S01]  /*0230*/  LDC.64 R10, c[0x0][0x218] ;  /* 0x00008600ff0a7b82 */ /* 0x000ea20000000a00 */
[----:B------:R-:W3:Y:S01]  /*0240*/  LDG.E.EL.64 R4, desc[UR4][R4.64] ;  /* 0x0000000404047981 */ /* 0x000ee2000c2e1b00 */
[----:B------:R-:W-:-:S03]  /*0250*/  IADD3 R35, R19, R0, RZ ;  /* 0x0000000013237210 */ /* 0x000fc60007ffe0ff */
[----:B------:R-:W4:Y:S01]  /*0260*/  LDG.E.EL.64 R8, desc[UR4][R8.64] ;  /* 0x0000000408087981 */ /* 0x000f22000c2e1b00 */
[----:B------:R-:W-:Y:S01]  /*0270*/  MOV R12, R23 ;  /* 0x00000017000c7202 */ /* 0x000fe20000000f00 */
[----:B------:R-:W-:-:S06]  /*0280*/  IMAD.MOV.U32 R13, RZ, RZ, R18 ;  /* 0x000000ffff0d7224 */ /* 0x000fcc00078e0012 */
[----:B------:R-:W5:Y:S01]  /*0290*/  LDG.E.EL.64 R12, desc[UR4][R12.64] ;  /* 0x000000040c0c7981 */ /* 0x000f62000c2e1b00 */
[----:B-1----:R-:W-:-:S05]  /*02a0*/  IMAD.WIDE R6, R35, 0x2, R2 ;  /* 0x0000000223067825 */ /* 0x002fca00078e0202 */
[----:B------:R-:W5:Y:S01]  /*02b0*/  LDG.E.EF.64 R14, desc[UR4][R6.64] ;  /* 0x00000004060e7981 */ /* 0x000f62000c0e1b00 */
[----:B--2---:R-:W-:-:S06]  /*02c0*/  IMAD.WIDE R10, R35, 0x2, R10 ;  /* 0x00000002230a7825 */ /* 0x004fcc00078e020a */
[----:B------:R-:W2:Y:S01]  /*02d0*/  LDG.E.EF.64 R10, desc[UR4][R10.64] ;  /* 0x000000040a0a7981 */ /* 0x000ea2000c0e1b00 */
[----:B------:R-:W-:Y:S02]  /*02e0*/  ISETP.NE.AND P0, PT, R0, RZ, PT ;  /* 0x000000ff0000720c */ /* 0x000fe40003f05270 */
[----:B---3--:R-:W-:Y:S02]  /*02f0*/  SHF.L.U32 R37, R5, 0x10, RZ ;  /* 0x0000001005257819 */ /* 0x008fe400000006ff */
[----:B------:R-:W-:Y:S02]  /*0300*/  PRMT R35, R4, 0x7632, R35 ;  /* 0x0000763204237816 */ /* 0x000fe40000000023 */
[C---:B----4-:R-:W-:Y:S01]  /*0310*/  PRMT R5, R8.reuse, 0x7632, R5 ;  /* 0x0000763208057816 */ /* 0x050fe20000000005 */
[----:B------:R-:W-:Y:S01]  /*0320*/  IMAD.U32 R39, R8, 0x10000, RZ ;  /* 0x0001000008277824 */ /* 0x000fe200078e00ff */
[----:B------:R-:W-:Y:S02]  /*0330*/  SHF.L.U32 R4, R4, 0x10, RZ ;  /* 0x0000001004047819 */ /* 0x000fe400000006ff */
[----:B------:R-:W-:Y:S01]  /*0340*/  SHF.L.U32 R8, R9, 0x10, RZ ;  /* 0x0000001009087819 */ /* 0x000fe200000006ff */
[----:B------:R-:W-:Y:S01]  /*0350*/  IMAD.U32 R41, R5, 0x10000, RZ ;  /* 0x0001000005297824 */ /* 0x000fe200078e00ff */
[----:B------:R-:W-:Y:S01]  /*0360*/  SHF.L.U32 R36, R35, 0x10, RZ ;  /* 0x0000001023247819 */ /* 0x000fe200000006ff */
[----:B------:R-:W-:Y:S01]  /*0370*/  FADD R35, R4, R39 ;  /* 0x0000002704237221 */ /* 0x000fe20000000000 */
[----:B------:R-:W-:Y:S01]  /*0380*/  PRMT R5, R5, 0x7632, R5 ;  /* 0x0000763205057816 */ /* 0x000fe20000000005 */
[----:B------:R-:W-:Y:S01]  /*0390*/  FADD R8, R37, R8 ;  /* 0x0000000825087221 */ /* 0x000fe20000000000 */
[----:B-----5:R-:W-:Y:S01]  /*03a0*/  PRMT R37, R12, 0x7632, R37 ;  /* 0x000076320c257816 */ /* 0x020fe20000000025 */
[----:B------:R-:W-:Y:S01]  /*03b0*/  FADD R4, R36, R41 ;  /* 0x0000002924047221 */ /* 0x000fe20000000000 */
[----:B------:R-:W-:-:S02]  /*03c0*/  PRMT R36, R9, 0x7632, R36 ;  /* 0x0000763209247816 */ /* 0x000fc40000000024 */
[----:B------:R-:W-:Y:S02]  /*03d0*/  SHF.L.U32 R41, R12, 0x10, RZ ;  /* 0x000000100c297819 */ /* 0x000fe400000006ff */
[C---:B------:R-:W-:Y:S01]  /*03e0*/  PRMT R12, R14.reuse, 0x7632, R12 ;  /* 0x000076320e0c7816 */ /* 0x040fe2000000000c */
[----:B------:R-:W-:Y:S01]  /*03f0*/  IMAD.U32 R14, R14, 0x10000, RZ ;  /* 0x000100000e0e7824 */ /* 0x000fe200078e00ff */
[----:B------:R-:W-:Y:S01]  /*0400*/  SHF.L.U32 R36, R36, 0x10, RZ ;  /* 0x0000001024247819 */ /* 0x000fe200000006ff */
[----:B------:R-:W-:Y:S01]  /*0410*/  IMAD.U32 R5, R5, 0x10000, RZ ;  /* 0x0001000005057824 */ /* 0x000fe200078e00ff */
[----:B------:R-:W-:Y:S01]  /*0420*/  SHF.L.U32 R39, R12, 0x10, RZ ;  /* 0x000000100c277819 */ /* 0x000fe200000006ff */
[----:B------:R-:W-:Y:S01]  /*0430*/  FADD R12, R14, R41 ;  /* 0x000000290e0c7221 */ /* 0x000fe20000000000 */
[----:B------:R-:W-:Y:S02]  /*0440*/  SHF.L.U32 R38, R15, 0x10, RZ ;  /* 0x000000100f267819 */ /* 0x000fe400000006ff */
[----:B------:R-:W-:-:S02]  /*0450*/  PRMT R14, R13, 0x7632, R14 ;  /* 0x000076320d0e7816 */ /* 0x000fc4000000000e */
[----:B------:R-:W-:Y:S02]  /*0460*/  PRMT R15, R15, 0x7632, R15 ;  /* 0x000076320f0f7816 */ /* 0x000fe4000000000f */
[----:B------:R-:W-:Y:S01]  /*0470*/  SHF.L.U32 R40, R37, 0x10, RZ ;  /* 0x0000001025287819 */ /* 0x000fe200000006ff */
[----:B------:R-:W-:Y:S01]  /*0480*/  FADD R37, R5, R36 ;  /* 0x0000002405257221 */ /* 0x000fe20000000000 */
[----:B------:R-:W-:Y:S02]  /*0490*/  SHF.L.U32 R9, R13, 0x10, RZ ;  /* 0x000000100d097819 */ /* 0x000fe400000006ff */
[----:B--2---:R-:W-:Y:S01]  /*04a0*/  PRMT R5, R10, 0x7632, R5 ;  /* 0x000076320a057816 */ /* 0x004fe20000000005 */
[----:B------:R-:W-:Y:S01]  /*04b0*/  IMAD.U32 R41, R14, 0x10000, RZ ;  /* 0x000100000e297824 */ /* 0x000fe200078e00ff */
[----:B------:R-:W-:Y:S02]  /*04c0*/  PRMT R13, R11, 0x7632, R13 ;  /* 0x000076320b0d7816 */ /* 0x000fe4000000000d */
[----:B------:R-:W-:Y:S01]  /*04d0*/  SHF.L.U32 R36, R15, 0x10, RZ ;  /* 0x000000100f247819 */ /* 0x000fe200000006ff */
[----:B------:R-:W-:Y:S01]  /*04e0*/  IMAD.U32 R15, R11, 0x10000, RZ ;  /* 0x000100000b0f7824 */ /* 0x000fe200078e00ff */
[----:B------:R-:W-:Y:S01]  /*04f0*/  SHF.L.U32 R11, R5, 0x10, RZ ;  /* 0x00000010050b7819 */ /* 0x000fe200000006ff */
[----:B------:R-:W-:Y:S01]  /*0500*/  FADD R9, R38, R9 ;  /* 0x0000000926097221 */ /* 0x000fe20000000000 */
[----:B------:R-:W-:Y:S01]  /*0510*/  FADD R39, R39, R40 ;  /* 0x0000002827277221 */ /* 0x000fe20000000000 */
[----:B------:R-:W-:Y:S01]  /*0520*/  SHF.L.U32 R10, R10, 0x10, RZ ;  /* 0x000000100a0a7819 */ /* 0x000fe200000006ff */
[----:B------:R-:W-:Y:S01]  /*0530*/  FADD R36, R36, R41 ;  /* 0x0000002924247221 */ /* 0x000fe20000000000 */
[----:B------:R-:W-:Y:S01]  /*0540*/  SHF.L.U32 R14, R13, 0x10, RZ ;  /* 0x000000100d0e7819 */ /* 0x000fe200000006ff */
[----:B------:R-:W-:Y:S01]  /*0550*/  FFMA R9, R8, R9, R15 ;  /* 0x0000000908097223 */ /* 0x000fe2000000000f */
[----:B------:R-:W-:Y:S01]  /*0560*/  FFMA R4, R4, R39, R11 ;  /* 0x0000002704047223 */ /* 0x000fe2000000000b */
[----:B------:R-:W-:-:S02]  /*0570*/  FFMA R5, R35, R12, R10 ;  /* 0x0000000c23057223 */ /* 0x000fc4000000000a */
[----:B------:R-:W-:Y:S01]  /*0580*/  FFMA R37, R37, R36, R14 ;  /* 0x0000002425257223 */ /* 0x000fe2000000000e */
[----:B------:R-:W-:Y:S01]  /*0590*/  IMAD.MOV.U32 R36, RZ, RZ, RZ ;  /* 0x000000ffff247224 */ /* 0x000fe200078e00ff */
[----:B------:R-:W-:Y:S02]  /*05a0*/  CS2R R38, SRZ ;  /* 0x0000000000267805 */ /* 0x000fe4000001ff00 */
[----:B------:R-:W-:Y:S01]  /*05b0*/  MOV R40, RZ ;  /* 0x000000ff00287202 */ /* 0x000fe20000000f00 */
[----:B------:R-:W-:Y:S01]  /*05c0*/  IMAD.MOV.U32 R14, RZ, RZ, 0x3f800000 ;  /* 0x3f800000ff0e7424 */ /* 0x000fe200078e00ff */
[----:B------:R-:W-:Y:S01]  /*05d0*/  MOV R13, 0x3f800000 ;  /* 0x3f800000000d7802 */ /* 0x000fe20000000f00 */
[----:B------:R-:W-:Y:S01]  /*05e0*/  IMAD.MOV.U32 R12, RZ, RZ, R5 ;  /* 0x000000ffff0c7224 */ /* 0x000fe200078e0005 */
[----:B------:R-:W-:Y:S01]  /*05f0*/  MOV R15, 0x3f800000 ;  /* 0x3f800000000f7802 */ /* 0x000fe20000000f00 */
[----:B------:R-:W-:Y:S01]  /*0600*/  IMAD.MOV.U32 R8, RZ, RZ, R37 ;  /* 0x000000ffff087224 */ /* 0x000fe200078e0025 */
[----:B------:R-:W-:-:S02]  /*0610*/  MOV R35, 0x3f800000 ;  /* 0x3f80000000237802 */ /* 0x000fc40000000f00 */
[----:B------:R-:W-:Y:S02]  /*0620*/  MOV R10, R9 ;  /* 0x00000009000a7202 */ /* 0x000fe40000000f00 */
[----:B------:R-:W-:Y:S01]  /*0630*/  MOV R11, R4 ;  /* 0x00000004000b7202 */ /* 0x000fe20000000f00 */
[----:B------:R-:W-:Y:S06]  /*0640*/  @!P0 BRA `(.L_x_0) ;  /* 0x0000000000e08947 */ /* 0x000fec0003800000 */
[----:B------:R-:W-:Y:S01]  /*0650*/  FADD R13, R34, 1 ;  /* 0x3f800000220d7421 */ /* 0x000fe20000000000 */
[----:B------:R-:W-:Y:S01]  /*0660*/  FADD R35, R31, 1 ;  /* 0x3f8000001f237421 */ /* 0x000fe20000000000 */
[----:B------:R-:W-:Y:S01]  /*0670*/  FADD R14, R33, 1 ;  /* 0x3f800000210e7421 */ /* 0x000fe20000000000 */
[----:B------:R-:W-:Y:S01]  /*0680*/  FADD R31, R5, -R26 ;  /* 0x8000001a051f7221 */ /* 0x000fe20000000000 */
[----:B------:R-:W-:Y:S01]  /*0690*/  FADD R15, R32, 1 ;  /* 0x3f800000200f7421 */ /* 0x000fe20000000000 */
[C---:B------:R-:W-:Y:S01]  /*06a0*/  FSETP.GEU.AND P4, PT, |R13|.reuse, 1.175494350822287508e-38, PT ;  /* 0x008000000d00780b */ /* 0x040fe20003f8e200 */
[----:B------:R-:W-:Y:S01]  /*06b0*/  FMUL R8, R13, 0.25 ;  /* 0x3e8000000d087820 */ /* 0x000fe20000400000 */
[----:B------:R-:W-:Y:S01]  /*06c0*/  FMUL R12, R31, 0.25 ;  /* 0x3e8000001f0c7820 */ /* 0x000fe20000400000 */
[----:B------:R-:W-:Y:S01]  /*06d0*/  FSETP.GT.AND P6, PT, |R13|, 8.50705917302346158658e+37, PT ;  /* 0x7e8000000d00780b */ /* 0x000fe20003fc4200 */
[C---:B------:R-:W-:Y:S01]  /*06e0*/  FMUL R33, R14.reuse, 0.25 ;  /* 0x3e8000000e217820 */ /* 0x040fe20000400000 */
[----:B------:R-:W-:Y:S01]  /*06f0*/  FSETP.GEU.AND P2, PT, |R14|, 1.175494350822287508e-38, PT ;  /* 0x008000000e00780b */ /* 0x000fe20003f4e200 */
[C---:B------:R-:W-:Y:S01]  /*0700*/  FMUL R32, R35.reuse, 0.25 ;  /* 0x3e80000023207820 */ /* 0x040fe20000400000 */
[----:B------:R-:W-:Y:S01]  /*0710*/  FSETP.GEU.AND P0, PT, |R35|, 1.175494350822287508e-38, PT ;  /* 0x008000002300780b */ /* 0x000fe20003f0e200 */
[C---:B------:R-:W-:Y:S01]  /*0720*/  FMUL R10, R15.reuse, 0.25 ;  /* 0x3e8000000f0a7820 */ /* 0x040fe20000400000 */
[----:B------:R-:W-:Y:S01]  /*0730*/  FSETP.GEU.AND P1, PT, |R15|, 1.175494350822287508e-38, PT ;  /* 0x008000000f00780b */ /* 0x000fe20003f2e200 */
[----:B------:R-:W-:Y:S01]  /*0740*/  FADD R40, R37, -R22 ;  /* 0x8000001625287221 */ /* 0x000fe20000000000 */
[----:B------:R-:W-:-:S02]  /*0750*/  FSEL R11, R8, R13, P6 ;  /* 0x0000000d080b7208 */ /* 0x000fc40003000000 */
[----:B------:R-:W-:Y:S01]  /*0760*/  FSETP.GT.AND P5, PT, |R14|, 8.50705917302346158658e+37, PT ;  /* 0x7e8000000e00780b */ /* 0x000fe20003fa4200 */
[----:B------:R-:W-:Y:S01]  /*0770*/  FMUL R45, R40, 0.25 ;  /* 0x3e800000282d7820 */ /* 0x000fe20000400000 */
[----:B------:R-:W-:Y:S01]  /*0780*/  FSEL R12, R12, R31, P6 ;  /* 0x0000001f0c0c7208 */ /* 0x000fe20003000000 */
[----:B------:R-:W-:Y:S01]  /*0790*/  @!P4 FMUL R11, R11, 16777216 ;  /* 0x4b8000000b0bc820 */ /* 0x000fe20000400000 */
[----:B------:R-:W-:Y:S02]  /*07a0*/  FSETP.GT.AND P6, PT, |R35|, 8.50705917302346158658e+37, PT ;  /* 0x7e8000002300780b */ /* 0x000fe40003fc4200 */
[----:B------:R-:W-:Y:S01]  /*07b0*/  FSETP.GT.AND P3, PT, |R15|, 8.50705917302346158658e+37, PT ;  /* 0x7e8000000f00780b */ /* 0x000fe20003f64200 */
[----:B------:R-:W-:Y:S01]  /*07c0*/  @!P4 FMUL R12, R12, 16777216 ;  /* 0x4b8000000c0cc820 */ /* 0x000fe20000400000 */
[----:B------:R-:W-:Y:S01]  /*07d0*/  FSEL R8, R33, R14, P5 ;  /* 0x0000000e21087208 */ /* 0x000fe20002800000 */
[----:B------:R-:W-:Y:S01]  /*07e0*/  FADD R33, R9, -R24 ;  /* 0x8000001809217221 */ /* 0x000fe20000000000 */
[----:B------:R-:W-:Y:S01]  /*07f0*/  FSEL R39, R32, R35, P6 ;  /* 0x0000002320277208 */ /* 0x000fe20003000000 */
[----:B------:R-:W-:Y:S01]  /*0800*/  FADD R32, R4, -R25 ;  /* 0x8000001904207221 */ /* 0x000fe20000000000 */
[----:B------:R-:W-:Y:S01]  /*0810*/  FSEL R10, R10, R15, P3 ;  /* 0x0000000f0a0a7208 */ /* 0x000fe20001800000 */
[----:B------:R-:W-:Y:S01]  /*0820*/  @!P2 FMUL R8, R8, 16777216 ;  /* 0x4b8000000808a820 */ /* 0x000fe20000400000 */
[----:B------:R-:W1:Y:S01]  /*0830*/  MUFU.RCP R11, R11 ;  /* 0x0000000b000b7308 */ /* 0x000e620000001000 */
[----:B------:R-:W-:Y:S01]  /*0840*/  @!P0 FMUL R39, R39, 16777216 ;  /* 0x4b80000027278820 */ /* 0x000fe20000400000 */
[----:B------:R-:W-:Y:S01]  /*0850*/  FMUL R43, R32, 0.25 ;  /* 0x3e800000202b7820 */ /* 0x000fe20000400000 */
[----:B------:R-:W-:Y:S01]  /*0860*/  @!P1 FMUL R10, R10, 16777216 ;  /* 0x4b8000000a0a9820 */ /* 0x000fe20000400000 */
[----:B------:R-:W-:Y:S01]  /*0870*/  FMUL R34, R33, 0.25 ;  /* 0x3e80000021227820 */ /* 0x000fe20000400000 */
[----:B------:R-:W-:-:S02]  /*0880*/  FSEL R45, R45, R40, P6 ;  /* 0x000000282d2d7208 */ /* 0x000fc40003000000 */
[----:B------:R-:W-:Y:S01]  /*0890*/  FSEL R43, R43, R32, P5 ;  /* 0x000000202b2b7208 */ /* 0x000fe20002800000 */
[----:B------:R-:W2:Y:S02]  /*08a0*/  MUFU.RCP R8, R8 ;  /* 0x0000000800087308 */ /* 0x000ea40000001000 */
[----:B------:R-:W-:Y:S02]  /*08b0*/  @!P0 FMUL R45, R45, 16777216 ;  /* 0x4b8000002d2d8820 */ /* 0x000fe40000400000 */
[----:B------:R-:W-:Y:S01]  /*08c0*/  @!P2 FMUL R43, R43, 16777216 ;  /* 0x4b8000002b2ba820 */ /* 0x000fe20000400000 */
[----:B-1----:R-:W-:-:S03]  /*08d0*/  FFMA R12, R11, R12, R26 ;  /* 0x0000000c0b0c7223 */ /* 0x002fc6000000001a */
[----:B------:R1:W3:Y:S01]  /*08e0*/  MUFU.RCP R41, R10 ;  /* 0x0000000a00297308 */ /* 0x0002e20000001000 */
[----:B------:R-:W-:Y:S01]  /*08f0*/  FADD R36, R5, -R12 ;  /* 0x8000000c05247221 */ /* 0x000fe20000000000 */
[----:B--2---:R-:W-:-:S06]  /*0900*/  FFMA R11, R8, R43, R25 ;  /* 0x0000002b080b7223 */ /* 0x004fcc0000000019 */
[----:B------:R-:W2:Y:S01]  /*0910*/  MUFU.RCP R39, R39 ;  /* 0x0000002700277308 */ /* 0x000ea20000001000 */
[----:B-1----:R-:W-:Y:S01]  /*0920*/  FSEL R10, R34, R33, P3 ;  /* 0x00000021220a7208 */ /* 0x002fe20001800000 */
[----:B------:R-:W-:-:S04]  /*0930*/  FFMA R36, R31, R36, R30 ;  /* 0x000000241f247223 */ /* 0x000fc8000000001e */
[----:B------:R-:W-:-:S04]  /*0940*/  @!P1 FMUL R10, R10, 16777216 ;  /* 0x4b8000000a0a9820 */ /* 0x000fc80000400000 */
[----:B---3--:R-:W-:-:S04]  /*0950*/  FFMA R10, R41, R10, R24 ;  /* 0x0000000a290a7223 */ /* 0x008fc80000000018 */
[----:B------:R-:W-:Y:S01]  /*0960*/  FADD R38, R9, -R10 ;  /* 0x8000000a09267221 */ /* 0x000fe20000000000 */
[----:B--2---:R-:W-:Y:S01]  /*0970*/  FFMA R8, R39, R45, R22 ;  /* 0x0000002d27087223 */ /* 0x004fe20000000016 */
[----:B------:R-:W-:Y:S02]  /*0980*/  FADD R39, R4, -R11 ;  /* 0x8000000b04277221 */ /* 0x000fe40000000000 */
[----:B------:R-:W-:Y:S01]  /*0990*/  FFMA R38, R33, R38, R28 ;  /* 0x0000002621267223 */ /* 0x000fe2000000001c */
[----:B------:R-:W-:Y:S01]  /*09a0*/  FADD R22, R37, -R8 ;  /* 0x8000000825167221 */ /* 0x000fe20000000000 */
[----:B------:R-:W-:-:S03]  /*09b0*/  FFMA R39, R32, R39, R29 ;  /* 0x0000002720277223 */ /* 0x000fc6000000001d */
[----:B------:R-:W-:-:S07]  /*09c0*/  FFMA R40, R40, R22, R27 ;  /* 0x0000001628287223 */ /* 0x000fce000000001b */
.L_x_0:
[----:B------:R-:W-:Y:S01]  /*09d0*/  IADD3 R23, P0, R23, 0x10, RZ ;  /* 0x0000001017177810 */ /* 0x000fe20007f1e0ff */
[----:B------:R-:W-:Y:S01]  /*09e0*/  IMAD.MOV.U32 R33, RZ, RZ, R14 ;  /* 0x000000ffff217224 */ /* 0x000fe200078e000e */
[----:B------:R-:W-:Y:S01]  /*09f0*/  IADD3 R0, R0, 0x8, RZ ;  /* 0x0000000800007810 */ /* 0x000fe20007ffe0ff */
[----:B------:R-:W-:Y:S01]  /*0a00*/  IMAD.MOV.U32 R30, RZ, RZ, R36 ;  /* 0x000000ffff1e7224 */ /* 0x000fe200078e0024 */
[----:B------:R-:W-:Y:S01]  /*0a10*/  IADD3.X R18, RZ, R18, RZ, P0, !PT ;  /* 0x00000012ff127210 */ /* 0x000fe200007fe4ff */
[----:B------:R-:W-:Y:S01]  /*0a20*/  IMAD.MOV.U32 R27, RZ, RZ, R40 ;  /* 0x000000ffff1b7224 */ /* 0x000fe200078e0028 */
[----:B------:R-:W-:Y:S01]  /*0a30*/  ISETP.GE.U32.AND P0, PT, R0, 0xc00, PT ;  /* 0x00000c000000780c */ /* 0x000fe20003f06070 */
[----:B------:R-:W-:Y:S01]  /*0a40*/  IMAD.MOV.U32 R24, RZ, RZ, R10 ;  /* 0x000000ffff187224 */ /* 0x000fe200078e000a */
[----:B------:R-:W-:Y:S02]  /*0a50*/  F2FP.BF16.F32.PACK_AB R4, R4, R5 ;  /* 0x000000050404723e */ /* 0x000fe400000010ff */
[----:B------:R-:W-:-:S02]  /*0a60*/  F2FP.BF16.F32.PACK_AB R5, R37, R9 ;  /* 0x000000092505723e */ /* 0x000fc400000010ff */
[----:B------:R-:W-:Y:S02]  /*0a70*/  IADD3 R21, P1, R21, 0x10, RZ ;  /* 0x0000001015157810 */ /* 0x000fe40007f3e0ff */
[----:B------:R-:W-:Y:S01]  /*0a80*/  IADD3 R20, P2, R20, 0x10, RZ ;  /* 0x0000001014147810 */ /* 0x000fe20007f5e0ff */
[----:B------:R1:W-:Y:S01]  /*0a90*/  STG.E.64 desc[UR4][R6.64], R4 ;  /* 0x0000000406007986 */ /* 0x0003e2000c101b04 */
[----:B------:R-:W-:Y:S01]  /*0aa0*/  MOV R34, R13 ;  /* 0x0000000d00227202 */ /* 0x000fe20000000f00 */
[----:B------:R-:W-:Y:S01]  /*0ab0*/  IMAD.X R16, RZ, RZ, R16, P1 ;  /* 0x000000ffff107224 */ /* 0x000fe200008e0610 */
[----:B------:R-:W-:Y:S02]  /*0ac0*/  IADD3.X R17, RZ, R17, RZ, P2, !PT ;  /* 0x00000011ff117210 */ /* 0x000fe400017fe4ff */
[----:B------:R-:W-:Y:S02]  /*0ad0*/  MOV R32, R15 ;  /* 0x0000000f00207202 */ /* 0x000fe40000000f00 */
[----:B------:R-:W-:-:S02]  /*0ae0*/  MOV R31, R35 ;  /* 0x00000023001f7202 */ /* 0x000fc40000000f00 */
[----:B------:R-:W-:Y:S02]  /*0af0*/  MOV R29, R39 ;  /* 0x00000027001d7202 */ /* 0x000fe40000000f00 */
[----:B------:R-:W-:Y:S02]  /*0b00*/  MOV R28, R38 ;  /* 0x00000026001c7202 */ /* 0x000fe40000000f00 */
[----:B------:R-:W-:Y:S02]  /*0b10*/  MOV R26, R12 ;  /* 0x0000000c001a7202 */ /* 0x000fe40000000f00 */
[----:B------:R-:W-:Y:S02]  /*0b20*/  MOV R25, R11 ;  /* 0x0000000b00197202 */ /* 0x000fe40000000f00 */
[----:B------:R-:W-:Y:S01]  /*0b30*/  MOV R22, R8 ;  /* 0x0000000800167202 */ /* 0x000fe20000000f00 */
[----:B-1----:R-:W-:Y:S06]  /*0b40*/  @!P0 BRA `(.L_x_1) ;  /* 0xfffffff400a48947 */ /* 0x002fec000383ffff */
[----:B------:R-:W-:Y:S01]  /*0b50*/  FADD R6, R14, R13 ;  /* 0x0000000d0e067221 */ /* 0x000fe20000000000 */
[----:B------:R-:W-:Y:S01]  /*0b60*/  FMUL R16, R15, 0.25 ;  /* 0x3e8000000f107820 */ /* 0x000fe20000400000 */
[----:B------:R-:W-:Y:S01]  /*0b70*/  FADD R11, R11, -R12 ;  /* 0x8000000c0b0b7221 */ /* 0x000fe20000000000 */
[----:B------:R-:W-:Y:S01]  /*0b80*/  FMUL R18, R35, 0.25 ;  /* 0x3e80000023127820 */ /* 0x000fe20000400000 */
[C---:B------:R-:W-:Y:S01]  /*0b90*/  FMUL R5, R6.reuse, 0.25 ;  /* 0x3e80000006057820 */ /* 0x040fe20000400000 */
[C---:B------:R-:W-:Y:S01]  /*0ba0*/  FSETP.GEU.AND P3, PT, |R6|.reuse, 1.175494350822287508e-38, PT ;  /* 0x008000000600780b */ /* 0x040fe20003f6e200 */
[C---:B------:R-:W-:Y:S01]  /*0bb0*/  FADD R0, R6.reuse, R15 ;  /* 0x0000000f06007221 */ /* 0x040fe20000000000 */
[----:B------:R-:W-:Y:S01]  /*0bc0*/  FSETP.GT.AND P1, PT, |R6|, 8.50705917302346158658e+37, PT ;  /* 0x7e8000000600780b */ /* 0x000fe20003f24200 */
[----:B------:R-:W-:Y:S01]  /*0bd0*/  FADD R36, R39, R36 ;  /* 0x0000002427247221 */ /* 0x000fe20000000000 */
[----:B------:R-:W-:Y:S01]  /*0be0*/  ULDC.64 UR6, c[0x0][0x240] ;  /* 0x0000900000067ab9 */ /* 0x000fe20000000a00 */
[C---:B------:R-:W-:Y:S01]  /*0bf0*/  FMUL R9, R0.reuse, 0.25 ;  /* 0x3e80000000097820 */ /* 0x040fe20000400000 */
[----:B------:R-:W-:Y:S01]  /*0c00*/  FSEL R7, R5, R6, P1 ;  /* 0x0000000605077208 */ /* 0x000fe20000800000 */
[C---:B------:R-:W-:Y:S01]  /*0c10*/  FADD R4, R0.reuse, R35 ;  /* 0x0000002300047221 */ /* 0x040fe20000000000 */
[----:B------:R-:W-:Y:S01]  /*0c20*/  FSETP.GEU.AND P4, PT, |R0|, 1.175494350822287508e-38, PT ;  /* 0x008000000000780b */ /* 0x000fe20003f8e200 */
[----:B------:R-:W-:Y:S01]  /*0c30*/  FMUL R5, R14, 0.25 ;  /* 0x3e8000000e057820 */ /* 0x000fe20000400000 */
[----:B------:R-:W-:Y:S01]  /*0c40*/  FSETP.GT.AND P2, PT, |R0|, 8.50705917302346158658e+37, PT ;  /* 0x7e8000000000780b */ /* 0x000fe20003f44200 */
[----:B------:R-:W-:Y:S01]  /*0c50*/  ULDC.64 UR8, c[0x0][0x238] ;  /* 0x00008e0000087ab9 */ /* 0x000fe20000000a00 */
[----:B------:R-:W-:Y:S01]  /*0c60*/  FSETP.GEU.AND P0, PT, |R4|, 1.175494350822287508e-38, PT ;  /* 0x008000000400780b */ /* 0x000fe20003f0e200 */
[----:B------:R-:W-:Y:S01]  /*0c70*/  @!P3 FMUL R7, R7, 16777216 ;  /* 0x4b8000000707b820 */ /* 0x000fe20000400000 */
[----:B------:R-:W-:-:S02]  /*0c80*/  FSEL R9, R9, R0, P2 ;  /* 0x0000000009097208 */ /* 0x000fc40001000000 */
[----:B------:R-:W-:Y:S01]  /*0c90*/  FSEL R14, R5, R14, P1 ;  /* 0x0000000e050e7208 */ /* 0x000fe20000800000 */
[C---:B------:R-:W-:Y:S01]  /*0ca0*/  FMUL R5, R4.reuse, 0.25 ;  /* 0x3e80000004057820 */ /* 0x040fe20000400000 */
[----:B------:R-:W-:Y:S01]  /*0cb0*/  FSETP.GT.AND P1, PT, |R4|, 8.50705917302346158658e+37, PT ;  /* 0x7e8000000400780b */ /* 0x000fe20003f24200 */
[----:B------:R-:W1:Y:S01]  /*0cc0*/  MUFU.RCP R7, R7 ;  /* 0x0000000700077308 */ /* 0x000e620000001000 */
[----:B------:R-:W-:Y:S01]  /*0cd0*/  FSEL R16, R16, R15, P2 ;  /* 0x0000000f10107208 */ /* 0x000fe20001000000 */
[----:B------:R-:W-:Y:S01]  /*0ce0*/  @!P4 FMUL R9, R9, 16777216 ;  /* 0x4b8000000909c820 */ /* 0x000fe20000400000 */
[----:B------:R-:W-:Y:S01]  /*0cf0*/  FSEL R17, R5, R4, P1 ;  /* 0x0000000405117208 */ /* 0x000fe20000800000 */
[----:B------:R-:W-:Y:S01]  /*0d00*/  @!P3 FMUL R14, R14, 16777216 ;  /* 0x4b8000000e0eb820 */ /* 0x000fe20000400000 */
[----:B------:R-:W-:Y:S01]  /*0d10*/  FSETP.NEU.AND P2, PT, R6, RZ, PT ;  /* 0x000000ff0600720b */ /* 0x000fe20003f4d000 */
[----:B------:R-:W-:Y:S01]  /*0d20*/  @!P4 FMUL R16, R16, 16777216 ;  /* 0x4b8000001010c820 */ /* 0x000fe20000400000 */
[----:B------:R-:W-:Y:S01]  /*0d30*/  FSEL R18, R18, R35, P1 ;  /* 0x0000002312127208 */ /* 0x000fe20000800000 */
[----:B------:R-:W2:Y:S01]  /*0d40*/  MUFU.RCP R9, R9 ;  /* 0x0000000900097308 */ /* 0x000ea20000001000 */
[----:B------:R-:W-:Y:S01]  /*0d50*/  @!P0 FMUL R17, R17, 16777216 ;  /* 0x4b80000011118820 */ /* 0x000fe20000400000 */
[----:B------:R-:W-:-:S02]  /*0d60*/  FSETP.NEU.AND P1, PT, R0, RZ, PT ;  /* 0x000000ff0000720b */ /* 0x000fc40003f2d000 */
[----:B------:R-:W-:Y:S01]  /*0d70*/  @!P0 FMUL R18, R18, 16777216 ;  /* 0x4b80000012128820 */ /* 0x000fe20000400000 */
[----:B------:R-:W-:Y:S01]  /*0d80*/  FSETP.NEU.AND P0, PT, R4, RZ, PT ;  /* 0x000000ff0400720b */ /* 0x000fe20003f0d000 */
[----:B-1----:R-:W-:Y:S02]  /*0d90*/  FMUL R7, R7, R14 ;  /* 0x0000000e07077220 */ /* 0x002fe40000400000 */
[----:B------:R-:W1:Y:S01]  /*0da0*/  MUFU.RCP R17, R17 ;  /* 0x0000001100117308 */ /* 0x000e620000001000 */
[----:B------:R-:W-:Y:S02]  /*0db0*/  FMUL R14, R11, R11 ;  /* 0x0000000b0b0e7220 */ /* 0x000fe40000400000 */
[----:B------:R-:W-:Y:S02]  /*0dc0*/  FSEL R7, R7, RZ, P2 ;  /* 0x000000ff07077208 */ /* 0x000fe40001000000 */
[----:B------:R-:W-:Y:S01]  /*0dd0*/  FMUL R14, R14, R13 ;  /* 0x0000000d0e0e7220 */ /* 0x000fe20000400000 */
[----:B--2---:R-:W-:-:S02]  /*0de0*/  FMUL R9, R9, R16 ;  /* 0x0000001009097220 */ /* 0x004fc40000400000 */
[----:B------:R-:W-:Y:S01]  /*0df0*/  FFMA R11, R11, R7, R12 ;  /* 0x000000070b0b7223 */ /* 0x000fe2000000000c */
[----:B------:R-:W-:Y:S02]  /*0e00*/  FFMA R7, R7, R14, R36 ;  /* 0x0000000e07077223 */ /* 0x000fe40000000024 */
[----:B------:R-:W-:Y:S01]  /*0e10*/  FSEL R9, R9, RZ, P1 ;  /* 0x000000ff09097208 */ /* 0x000fe20000800000 */
[----:B------:R-:W-:Y:S01]  /*0e20*/  FADD R10, -R11, R10 ;  /* 0x0000000a0b0a7221 */ /* 0x000fe20000000100 */
[----:B------:R-:W-:Y:S01]  /*0e30*/  FADD R38, R7, R38 ;  /* 0x0000002607267221 */ /* 0x000fe20000000000 */
[----:B-1----:R-:W-:Y:S01]  /*0e40*/  FMUL R17, R17, R18 ;  /* 0x0000001211117220 */ /* 0x002fe20000400000 */
[----:B------:R-:W-:Y:S02]  /*0e50*/  IMAD.MOV.U32 R18, RZ, RZ, -0x8 ;  /* 0xfffffff8ff127424 */ /* 0x000fe400078e00ff */
[C---:B------:R-:W-:Y:S01]  /*0e60*/  FMUL R13, R10.reuse, R10 ;  /* 0x0000000a0a0d7220 */ /* 0x040fe20000400000 */
[----:B------:R-:W-:Y:S01]  /*0e70*/  FFMA R11, R10, R9, R11 ;  /* 0x000000090a0b7223 */ /* 0x000fe2000000000b */
[----:B------:R-:W-:-:S02]  /*0e80*/  FSEL R17, R17, RZ, P0 ;  /* 0x000000ff11117208 */ /* 0x000fc40000000000 */
[----:B------:R-:W-:Y:S01]  /*0e90*/  FMUL R13, R6, R13 ;  /* 0x0000000d060d7220 */ /* 0x000fe20000400000 */
[----:B------:R-:W-:Y:S01]  /*0ea0*/  FADD R6, R4, R4 ;  /* 0x0000000404067221 */ /* 0x000fe20000000000 */
[----:B------:R-:W-:Y:S01]  /*0eb0*/  FADD R8, -R11, R8 ;  /* 0x000000080b087221 */ /* 0x000fe20000000100 */
[----:B------:R-:W1:Y:S01]  /*0ec0*/  S2R R10, SR_TID.X ;  /* 0x00000000000a7919 */ /* 0x000e620000002100 */
[----:B------:R-:W-:Y:S02]  /*0ed0*/  FFMA R13, R9, R13, R38 ;  /* 0x0000000d090d7223 */ /* 0x000fe40000000026 */
[----:B------:R-:W-:Y:S01]  /*0ee0*/  FSETP.GT.AND P0, PT, |R6|, 8.50705917302346158658e+37, PT ;  /* 0x7e8000000600780b */ /* 0x000fe20003f04200 */
[----:B------:R-:W-:Y:S01]  /*0ef0*/  FMUL R7, R8, R8 ;  /* 0x0000000808077220 */ /* 0x000fe20000400000 */
[----:B------:R-:W-:Y:S01]  /*0f00*/  FSETP.GEU.AND P2, PT, |R6|, 1.175494350822287508e-38, PT ;  /* 0x008000000600780b */ /* 0x000fe20003f4e200 */
[----:B------:R-:W-:Y:S01]  /*0f10*/  FFMA R8, R8, R17, R11 ;  /* 0x0000001108087223 */ /* 0x000fe2000000000b */
[----:B------:R-:W-:Y:S01]  /*0f20*/  FADD R40, R13, R40 ;  /* 0x000000280d287221 */ /* 0x000fe20000000000 */
[----:B------:R-:W-:Y:S01]  /*0f30*/  FMUL R7, R0, R7 ;  /* 0x0000000700077220 */ /* 0x000fe20000400000 */
[----:B------:R-:W-:-:S02]  /*0f40*/  FSETP.NEU.AND P1, PT, R6, RZ, PT ;  /* 0x000000ff0600720b */ /* 0x000fc40003f2d000 */
[----:B------:R-:W2:Y:S01]  /*0f50*/  SHFL.BFLY PT, R9, R8, 0x1, 0x1f ;  /* 0x0c201f0008097f89 */ /* 0x000ea200000e0000 */
[----:B------:R-:W-:Y:S01]  /*0f60*/  FFMA R7, R17, R7, R40 ;  /* 0x0000000711077223 */ /* 0x000fe20000000028 */
[----:B------:R-:W-:-:S03]  /*0f70*/  FSEL R5, R5, R4, P0 ;  /* 0x0000000405057208 */ /* 0x000fc60000000000 */
[----:B------:R-:W-:Y:S01]  /*0f80*/  @P0 FMUL R6, R6, 0.25 ;  /* 0x3e80000006060820 */ /* 0x000fe20000400000 */
[----:B------:R-:W3:Y:S01]  /*0f90*/  SHFL.BFLY PT, R0, R7, 0x1, 0x1f ;  /* 0x0c201f0007007f89 */ /* 0x000ee200000e0000 */
[----:B------:R-:W-:Y:S02]  /*0fa0*/  @!P2 FMUL R5, R5, 16777216 ;  /* 0x4b8000000505a820 */ /* 0x000fe40000400000 */
[----:B------:R-:W-:-:S06]  /*0fb0*/  @!P2 FMUL R6, R6, 16777216 ;  /* 0x4b8000000606a820 */ /* 0x000fcc0000400000 */
[----:B------:R-:W4:Y:S01]  /*0fc0*/  MUFU.RCP R6, R6 ;  /* 0x0000000600067308 */ /* 0x000f220000001000 */
[----:B--2---:R-:W-:-:S04]  /*0fd0*/  FADD R9, -R8, R9 ;  /* 0x0000000908097221 */ /* 0x004fc80000000100 */
[----:B------:R-:W-:Y:S01]  /*0fe0*/  FMUL R13, R9, R9 ;  /* 0x00000009090d7220 */ /* 0x000fe20000400000 */
[----:B----4-:R-:W-:Y:S01]  /*0ff0*/  FMUL R5, R6, R5 ;  /* 0x0000000506057220 */ /* 0x010fe20000400000 */
[----:B---3--:R-:W-:Y:S01]  /*1000*/  FADD R11, R7, R0 ;  /* 0x00000000070b7221 */ /* 0x008fe20000000000 */
[----:B------:R-:W-:Y:S01]  /*1010*/  HFMA2.MMA R0, -RZ, RZ, 0.7080078125, -0.052093505859375 ;  /* 0x39aaaaabff007435 */ /* 0x000fe200000001ff */
[----:B------:R-:W-:Y:S01]  /*1020*/  FMUL R13, R4, R13 ;  /* 0x0000000d040d7220 */ /* 0x000fe20000400000 */
[----:B-1----:R-:W-:Y:S02]  /*1030*/  LOP3.LUT R4, R10, 0x1, RZ, 0xc0, !PT ;  /* 0x000000010a047812 */ /* 0x002fe400078ec0ff */
[----:B------:R-:W-:-:S03]  /*1040*/  FSEL R14, R5, RZ, P1 ;  /* 0x000000ff050e7208 */ /* 0x000fc60000800000 */
[----:B------:R-:W-:-:S04]  /*1050*/  IMAD.WIDE.U32 R4, R4, 0x8, RZ ;  /* 0x0000000804047825 */ /* 0x000fc800078e00ff */
[----:B------:R-:W-:Y:S01]  /*1060*/  FFMA R11, R14, R13, R11 ;  /* 0x0000000d0e0b7223 */ /* 0x000fe2000000000b */
[----:B------:R-:W-:Y:S01]  /*1070*/  FFMA R14, R9, R14, R8 ;  /* 0x0000000e090e7223 */ /* 0x000fe20000000008 */
[----:B------:R-:W-:Y:S02]  /*1080*/  IADD3 R15, P0, R4, UR6, RZ ;  /* 0x00000006040f7c10 */ /* 0x000fe4000ff1e0ff */
[----:B------:R-:W-:Y:S01]  /*1090*/  FFMA R0, R11, R0, 9.9999999747524270788e-07 ;  /* 0x358637bd0b007423 */ /* 0x000fe20000000000 */
[----:B------:R-:W-:Y:S02]  /*10a0*/  IADD3 R6, P1, R4, UR8, RZ ;  /* 0x0000000804067c10 */ /* 0x000fe4000ff3e0ff */
[----:B------:R-:W-:Y:S02]  /*10b0*/  IADD3.X R16, R5, UR7, RZ, P0, !PT ;  /* 0x0000000705107c10 */ /* 0x000fe400087fe4ff */
[----:B------:R-:W-:Y:S01]  /*10c0*/  IADD3.X R7, R5, UR9, RZ, P1, !PT ;  /* 0x0000000905077c10 */ /* 0x000fe20008ffe4ff */
[----:B------:R-:W1:Y:S08]  /*10d0*/  MUFU.RSQ R0, R0 ;  /* 0x0000000000007308 */ /* 0x000e700000001400 */
.L_x_2:
[----:B------:R-:W-:Y:S01]  /*10e0*/  MOV R4, R15 ;  /* 0x0000000f00047202 */ /* 0x000fe20000000f00 */
[----:B------:R-:W2:Y:S01]  /*10f0*/  LDG.E.EL.64 R20, desc[UR4][R6.64+0x1800] ;  /* 0x0018000406147981 */ /* 0x000ea2000c2e1b00 */
[----:B------:R-:W-:Y:S01]  /*1100*/  MOV R5, R16 ;  /* 0x0000001000057202 */ /* 0x000fe20000000f00 */
[----:B------:R-:W-:Y:S02]  /*1110*/  VIADD R18, R18, 0x8 ;  /* 0x0000000812127836 */ /* 0x000fe40000000000 */
[----:B-1----:R1:W3:Y:S04]  /*1120*/  LDG.E.EL.64 R10, desc[UR4][R6.64] ;  /* 0x00000004060a7981 */ /* 0x0022e8000c2e1b00 */
[----:B------:R-:W4:Y:S01]  /*1130*/  LDG.E.EL.64 R16, desc[UR4][R4.64+0x1800] ;  /* 0x0018000404107981 */ /* 0x000f22000c2e1b00 */
[----:B------:R-:W-:-:S03]  /*1140*/  IADD3 R15, R19, R18, RZ ;  /* 0x00000012130f7210 */ /* 0x000fc60007ffe0ff */
[----:B------:R-:W5:Y:S02]  /*1150*/  LDG.E.EL.64 R12, desc[UR4][R4.64] ;  /* 0x00000004040c7981 */ /* 0x000f64000c2e1b00 */
[----:B------:R-:W-:-:S06]  /*1160*/  IMAD.WIDE R8, R15, 0x2, R2 ;  /* 0x000000020f087825 */ /* 0x000fcc00078e0202 */
[----:B------:R-:W3:Y:S01]  /*1170*/  LDG.E.EF.64 R8, desc[UR4][R8.64] ;  /* 0x0000000408087981 */ /* 0x000ee2000c0e1b00 */
[----:B------:R-:W-:Y:S02]  /*1180*/  ISETP.GE.U32.AND P0, PT, R18, 0xbf8, PT ;  /* 0x00000bf81200780c */ /* 0x000fe40003f06070 */
[----:B-1----:R-:W-:-:S04]  /*1190*/  IADD3 R6, P2, R6, 0x10, RZ ;  /* 0x0000001006067810 */ /* 0x002fc80007f5e0ff */
[----:B------:R-:W-:Y:S02]  /*11a0*/  IADD3.X R7, RZ, R7, RZ, P2, !PT ;  /* 0x00000007ff077210 */ /* 0x000fe400017fe4ff */
[C---:B--2---:R-:W-:Y:S02]  /*11b0*/  PRMT R22, R20.reuse, 0x7632, R22 ;  /* 0x0000763214167816 */ /* 0x044fe40000000016 */
[----:B------:R-:W-:Y:S02]  /*11c0*/  SHF.L.U32 R23, R21, 0x10, RZ ;  /* 0x0000001015177819 */ /* 0x000fe400000006ff */
[----:B------:R-:W-:Y:S02]  /*11d0*/  SHF.L.U32 R20, R20, 0x10, RZ ;  /* 0x0000001014147819 */ /* 0x000fe400000006ff */
[C---:B----4-:R-:W-:Y:S01]  /*11e0*/  PRMT R21, R16.reuse, 0x7632, R21 ;  /* 0x0000763210157816 */ /* 0x050fe20000000015 */
[----:B------:R-:W-:Y:S01]  /*11f0*/  IMAD.U32 R25, R16, 0x10000, RZ ;  /* 0x0001000010197824 */ /* 0x000fe200078e00ff */
[----:B------:R-:W-:-:S02]  /*1200*/  SHF.L.U32 R24, R17, 0x10, RZ ;  /* 0x0000001011187819 */ /* 0x000fc400000006ff */
[C---:B------:R-:W-:Y:S01]  /*1210*/  SHF.L.U32 R27, R21.reuse, 0x10, RZ ;  /* 0x00000010151b7819 */ /* 0x040fe200000006ff */
[----:B------:R-:W-:Y:S01]  /*1220*/  FADD R16, R20, R25 ;  /* 0x0000001914107221 */ /* 0x000fe20000000000 */
[----:B------:R-:W-:Y:S01]  /*1230*/  PRMT R21, R21, 0x7632, R21 ;  /* 0x0000763215157816 */ /* 0x000fe20000000015 */
[----:B------:R-:W-:Y:S01]  /*1240*/  FADD R20, R23, R24 ;  /* 0x0000001817147221 */ /* 0x000fe20000000000 */
[----:B------:R-:W-:Y:S02]  /*1250*/  PRMT R17, R17, 0x7632, R17 ;  /* 0x0000763211117816 */ /* 0x000fe40000000011 */
[C---:B-----5:R-:W-:Y:S02]  /*1260*/  PRMT R26, R12.reuse, 0x7632, R26 ;  /* 0x000076320c1a7816 */ /* 0x060fe4000000001a */
[----:B------:R-:W-:Y:S01]  /*1270*/  SHF.L.U32 R28, R12, 0x10, RZ ;  /* 0x000000100c1c7819 */ /* 0x000fe200000006ff */
[----:B---3--:R-:W-:Y:S01]  /*1280*/  IMAD.U32 R25, R10, 0x10000, RZ ;  /* 0x000100000a197824 */ /* 0x008fe200078e00ff */
[----:B------:R-:W-:-:S02]  /*1290*/  PRMT R24, R11, 0x7632, R24 ;  /* 0x000076320b187816 */ /* 0x000fc40000000018 */
[----:B------:R-:W-:Y:S02]  /*12a0*/  PRMT R12, R13, 0x7632, R12 ;  /* 0x000076320d0c7816 */ /* 0x000fe4000000000c */
[----:B------:R-:W-:Y:S02]  /*12b0*/  SHF.L.U32 R22, R22, 0x10, RZ ;  /* 0x0000001016167819 */ /* 0x000fe400000006ff */
[----:B------:R-:W-:Y:S01]  /*12c0*/  PRMT R23, R10, 0x7632, R23 ;  /* 0x000076320a177816 */ /* 0x000fe20000000017 */
[----:B------:R-:W-:Y:S01]  /*12d0*/  IMAD.U32 R21, R21, 0x10000, RZ ;  /* 0x0001000015157824 */ /* 0x000fe200078e00ff */
[----:B------:R-:W-:Y:S02]  /*12e0*/  SHF.L.U32 R11, R11, 0x10, RZ ;  /* 0x000000100b0b7819 */ /* 0x000fe400000006ff */
[----:B------:R-:W-:Y:S02]  /*12f0*/  SHF.L.U32 R30, R13, 0x10, RZ ;  /* 0x000000100d1e7819 */ /* 0x000fe400000006ff */
[----:B------:R-:W-:-:S02]  /*1300*/  SHF.L.U32 R10, R17, 0x10, RZ ;  /* 0x00000010110a7819 */ /* 0x000fc400000006ff */
[----:B------:R-:W-:Y:S02]  /*1310*/  SHF.L.U32 R24, R24, 0x10, RZ ;  /* 0x0000001018187819 */ /* 0x000fe400000006ff */
[----:B------:R-:W-:Y:S01]  /*1320*/  SHF.L.U32 R17, R12, 0x10, RZ ;  /* 0x000000100c117819 */ /* 0x000fe200000006ff */
[----:B------:R-:W-:Y:S01]  /*1330*/  FADD R22, R22, R27 ;  /* 0x0000001b16167221 */ /* 0x000fe20000000000 */
[----:B------:R-:W-:Y:S01]  /*1340*/  FADD R27, R21, R10 ;  /* 0x0000000a151b7221 */ /* 0x000fe20000000000 */
[----:B------:R-:W-:Y:S01]  /*1350*/  FADD R13, R11, R30 ;  /* 0x0000001e0b0d7221 */ /* 0x000fe20000000000 */
[----:B------:R-:W-:Y:S01]  /*1360*/  SHF.L.U32 R23, R23, 0x10, RZ ;  /* 0x0000001017177819 */ /* 0x000fe200000006ff */
[----:B------:R-:W-:Y:S01]  /*1370*/  FADD R12, R25, R28 ;  /* 0x0000001c190c7221 */ /* 0x000fe20000000000 */
[----:B------:R-:W1:Y:S01]  /*1380*/  LDC.64 R10, c[0x0][0x248] ;  /* 0x00009200ff0a7b82 */ /* 0x000e620000000a00 */
[----:B------:R-:W-:Y:S02]  /*1390*/  IMAD.U32 R26, R26, 0x10000, RZ ;  /* 0x000100001a1a7824 */ /* 0x000fe400078e00ff */
[----:B------:R-:W-:Y:S01]  /*13a0*/  FADD R28, R24, R17 ;  /* 0x00000011181c7221 */ /* 0x000fe20000000000 */
[----:B------:R-:W-:-:S02]  /*13b0*/  SHF.L.U32 R21, R8, 0x10, RZ ;  /* 0x0000001008157819 */ /* 0x000fc400000006ff */
[----:B------:R-:W-:Y:S02]  /*13c0*/  PRMT R8, R8, 0x7632, R8 ;  /* 0x0000763208087816 */ /* 0x000fe40000000008 */
[----:B------:R-:W-:Y:S01]  /*13d0*/  PRMT R17, R9, 0x7632, R17 ;  /* 0x0000763209117816 */ /* 0x000fe20000000011 */
[----:B------:R-:W-:Y:S01]  /*13e0*/  FADD R26, R23, R26 ;  /* 0x0000001a171a7221 */ /* 0x000fe20000000000 */
[----:B------:R-:W-:Y:S01]  /*13f0*/  SHF.L.U32 R23, R9, 0x10, RZ ;  /* 0x0000001009177819 */ /* 0x000fe200000006ff */
[----:B------:R-:W-:Y:S01]  /*1400*/  IMAD.U32 R9, R8, 0x10000, RZ ;  /* 0x0001000008097824 */ /* 0x000fe200078e00ff */
[----:B------:R-:W-:Y:S01]  /*1410*/  SHF.L.U32 R17, R17, 0x10, RZ ;  /* 0x0000001011117819 */ /* 0x000fe200000006ff */
[C---:B------:R-:W-:Y:S02]  /*1420*/  FADD R21, -R14.reuse, R21 ;  /* 0x000000150e157221 */ /* 0x040fe40000000100 */
[C---:B------:R-:W-:Y:S01]  /*1430*/  FADD R23, -R14.reuse, R23 ;  /* 0x000000170e177221 */ /* 0x040fe20000000100 */
[C---:B------:R-:W-:Y:S01]  /*1440*/  FADD R9, -R14.reuse, R9 ;  /* 0x000000090e097221 */ /* 0x040fe20000000100 */
[----:B------:R-:W-:Y:S01]  /*1450*/  FADD R17, -R14, R17 ;  /* 0x000000110e117221 */ /* 0x000fe20000000100 */
[----:B------:R-:W-:Y:S01]  /*1460*/  FADD R16, R16, 1 ;  /* 0x3f80000010107421 */ /* 0x000fe20000000000 */
[----:B------:R-:W-:Y:S01]  /*1470*/  FADD R20, R20, 1 ;  /* 0x3f80000014147421 */ /* 0x000fe20000000000 */
[----:B------:R-:W-:Y:S01]  /*1480*/  FADD R22, R22, 1 ;  /* 0x3f80000016167421 */ /* 0x000fe20000000000 */
[----:B------:R-:W-:Y:S01]  /*1490*/  FADD R24, R27, 1 ;  /* 0x3f8000001b187421 */ /* 0x000fe20000000000 */
[C---:B------:R-:W-:Y:S01]  /*14a0*/  FMUL R21, R0.reuse, R21 ;  /* 0x0000001500157220 */ /* 0x040fe20000400000 */
[C---:B------:R-:W-:Y:S01]  /*14b0*/  FMUL R8, R0.reuse, R23 ;  /* 0x0000001700087220 */ /* 0x040fe20000400000 */
[C---:B------:R-:W-:Y:S01]  /*14c0*/  FMUL R9, R0.reuse, R9 ;  /* 0x0000000900097220 */ /* 0x040fe20000400000 */
[----:B------:R-:W-:Y:S01]  /*14d0*/  FMUL R17, R0, R17 ;  /* 0x0000001100117220 */ /* 0x000fe20000400000 */
[----:B------:R-:W-:Y:S01]  /*14e0*/  FFMA R12, R21, R16, R12 ;  /* 0x00000010150c7223 */ /* 0x000fe2000000000c */
[----:B------:R-:W-:Y:S01]  /*14f0*/  FFMA R8, R8, R20, R13 ;  /* 0x0000001408087223 */ /* 0x000fe2000000000d */
[----:B------:R-:W-:Y:S01]  /*1500*/  FFMA R9, R9, R22, R26 ;  /* 0x0000001609097223 */ /* 0x000fe2000000001a */
[----:B------:R-:W-:Y:S01]  /*1510*/  FFMA R17, R17, R24, R28 ;  /* 0x0000001811117223 */ /* 0x000fe2000000001c */
[----:B-1----:R-:W-:-:S03]  /*1520*/  IMAD.WIDE R10, R15, 0x2, R10 ;  /* 0x000000020f0a7825 */ /* 0x002fc600078e020a */
[----:B------:R-:W-:Y:S02]  /*1530*/  F2FP.BF16.F32.PACK_AB R12, R9, R12 ;  /* 0x0000000c090c723e */ /* 0x000fe400000010ff */
[----:B------:R-:W-:Y:S02]  /*1540*/  F2FP.BF16.F32.PACK_AB R13, R17, R8 ;  /* 0x00000008110d723e */ /* 0x000fe400000010ff */
[----:B------:R-:W-:-:S03]  /*1550*/  IADD3 R15, P1, R4, 0x10, RZ ;  /* 0x00000010040f7810 */ /* 0x000fc60007f3e0ff */
[----:B------:R1:W-:Y:S01]  /*1560*/  STG.E.64 desc[UR4][R10.64], R12 ;  /* 0x0000000c0a007986 */ /* 0x0003e2000c101b04 */
[----:B------:R-:W-:Y:S01]  /*1570*/  IADD3.X R16, RZ, R5, RZ, P1, !PT ;  /* 0x00000005ff107210 */ /* 0x000fe20000ffe4ff */
[----:B------:R-:W-:Y:S08]  /*1580*/  @!P0 BRA `(.L_x_2) ;  /* 0xfffffff800d48947 */ /* 0x000ff0000383ffff */
[----:B------:R-:W-:Y:S05]  /*1590*/  EXIT ;  /* 0x000000000000794d */ /* 0x000fea0003800000 */
.L_x_3:
[----:B------:R-:W-:-:S00]  /*15a0*/  BRA `(.L_x_3) ;  /* 0xfffffffc00fc7947 */ /* 0x000fc0000383ffff */
[----:B------:R-:W-:-:S00]  /*15b0*/  NOP ;  /* 0x0000000000007918 */ /* 0x000fc00000000000 */
        /* <DEDUP_REMOVED lines=12> */
.L_x_4:


//--------------------- .nv.global.init           --------------------------
	.section	.nv.global.init,"aw",@progbits
.nv.global.init:
	.type		_$_str,@object
	.size		_$_str,(.L_0 - _$_str)
_$_str:
        /*0000*/ 	.byte	0x5f, 0x5f, 0x43, 0x55, 0x44, 0x41, 0x5f, 0x46, 0x54, 0x5a, 0x00
.L_0:


//--------------------- .nv.constant0.triton_     --------------------------
	.section	.nv.constant0.triton_,"a",@progbits
	.sectionflags	@""
	.align	4
.nv.constant0.triton_:
	.zero		600
